















.version 7.8
.target sm_52
.address_size 64






.visible .entry _Z17vector_add_kernelPKdS0_Pdi(
.param .u64 _Z17vector_add_kernelPKdS0_Pdi_param_0,
.param .u64 _Z17vector_add_kernelPKdS0_Pdi_param_1,
.param .u64 _Z17vector_add_kernelPKdS0_Pdi_param_2,
.param .u32 _Z17vector_add_kernelPKdS0_Pdi_param_3
)
{
.reg .pred %p<2>;
.reg .b32 %r<6>;
.reg .f64 %fd<4>;
.reg .b64 %rd<11>;




ld.param.u64 %rd1, [_Z17vector_add_kernelPKdS0_Pdi_param_0];
ld.param.u64 %rd2, [_Z17vector_add_kernelPKdS0_Pdi_param_1];
ld.param.u64 %rd3, [_Z17vector_add_kernelPKdS0_Pdi_param_2];
ld.param.u32 %r2, [_Z17vector_add_kernelPKdS0_Pdi_param_3];
mov.u32 %r3, %ctaid.x;
mov.u32 %r4, %ntid.x;
mov.u32 %r5, %tid.x;
mad.lo.s32 %r1, %r3, %r4, %r5;
setp.ge.s32 %p1, %r1, %r2;
@%p1 bra $L__BB0_2;


cvta.to.global.u64 %rd4, %rd1;
mul.wide.s32 %rd5, %r1, 8;
add.s64 %rd6, %rd4, %rd5;
cvta.to.global.u64 %rd7, %rd2;
add.s64 %rd8, %rd7, %rd5;
ld.global.f64 %fd1, [%rd8];
ld.global.f64 %fd2, [%rd6];
add.f64 %fd3, %fd2, %fd1;
cvta.to.global.u64 %rd9, %rd3;
add.s64 %rd10, %rd9, %rd5;
st.global.f64 [%rd10], %fd3;


$L__BB0_2:
ret;


}




// ===== COMPILED SASS (sm_100) =====

	.target	sm_100

	.elftype	@"ET_EXEC"


//--------------------- .note.nv.tkinfo           --------------------------
	.section	.note.nv.tkinfo,"",@"SHT_NOTE"
	.sectionflags	@"SHF_NOTE_NV_TKINFO"
	.tkinfo
        /*0018*/ 	.word	0x00000002
        /*0030*/ 	.string	""
        /*0030*/ 	.string	"ptxas"
        /*0030*/ 	.string	"Cuda compilation tools, release 13.0, V13.0.88"
        /*0030*/ 	.string	"Build cuda_13.0.r13.0/compiler.36424714_0"
        /*0030*/ 	.string	"-arch sm_100 "



//--------------------- .note.nv.cuinfo           --------------------------
	.section	.note.nv.cuinfo,"",@"SHT_NOTE"
	.sectionflags	@"SHF_NOTE_NV_CUINFO"
        /*0018*/ 	.short	0x0002
        /*001a*/ 	.short	0x0034
        /*001c*/ 	.short	0x0082
	.zero		2


//--------------------- .nv.info                  --------------------------
	.section	.nv.info,"",@"SHT_CUDA_INFO"
	.align	4


	//----- nvinfo : EIATTR_REGCOUNT
	.align		4
        /*0000*/ 	.byte	0x04, 0x2f
        /*0002*/ 	.short	(.L_1 - .L_0)
	.align		4
.L_0:
        /*0004*/ 	.word	index@(_Z17vector_add_kernelPKdS0_Pdi)
        /*0008*/ 	.word	0x0000000e


	//----- nvinfo : EIATTR_FRAME_SIZE
	.align		4
.L_1:
        /*000c*/ 	.byte	0x04, 0x11
        /*000e*/ 	.short	(.L_3 - .L_2)
	.align		4
.L_2:
        /*0010*/ 	.word	index@(_Z17vector_add_kernelPKdS0_Pdi)
        /*0014*/ 	.word	0x00000000


	//----- nvinfo : EIATTR_MIN_STACK_SIZE
	.align		4
.L_3:
        /*0018*/ 	.byte	0x04, 0x12
        /*001a*/ 	.short	(.L_5 - .L_4)
	.align		4
.L_4:
        /*001c*/ 	.word	index@(_Z17vector_add_kernelPKdS0_Pdi)
        /*0020*/ 	.word	0x00000000
.L_5:


//--------------------- .nv.compat                --------------------------
	.section	.nv.compat,"",@"SHT_CUDA_COMPAT_INFO"
	.align	4
        /*0000*/ 	.byte	0x02, 0x09, 0x00, 0x00, 0x02, 0x02, 0x01, 0x00, 0x02, 0x05, 0x05, 0x00, 0x03, 0x07, 0x01, 0x01
        /*0010*/ 	.byte	0x02, 0x03, 0x00, 0x00, 0x02, 0x06, 0x01, 0x00, 0x04, 0x0b, 0x08, 0x00, 0x01, 0x00, 0x00, 0x00
        /*0020*/ 	.byte	0x00, 0x00, 0x00, 0x00


//--------------------- .nv.info._Z17vector_add_kernelPKdS0_Pdi --------------------------
	.section	.nv.info._Z17vector_add_kernelPKdS0_Pdi,"",@"SHT_CUDA_INFO"
	.sectionflags	@""
	.align	4


	//----- nvinfo : EIATTR_CUDA_API_VERSION
	.align		4
        /*0000*/ 	.byte	0x04, 0x37
        /*0002*/ 	.short	(.L_7 - .L_6)
.L_6:
        /*0004*/ 	.word	0x00000082


	//----- nvinfo : EIATTR_KPARAM_INFO
	.align		4
.L_7:
        /*0008*/ 	.byte	0x04, 0x17
        /*000a*/ 	.short	(.L_9 - .L_8)
.L_8:
        /*000c*/ 	.word	0x00000000
        /*0010*/ 	.short	0x0003
        /*0012*/ 	.short	0x0018
        /*0014*/ 	.byte	0x00, 0xf0, 0x11, 0x00


	//----- nvinfo : EIATTR_KPARAM_INFO
	.align		4
.L_9:
        /*0018*/ 	.byte	0x04, 0x17
        /*001a*/ 	.short	(.L_11 - .L_10)
.L_10:
        /*001c*/ 	.word	0x00000000
        /*0020*/ 	.short	0x0002
        /*0022*/ 	.short	0x0010
        /*0024*/ 	.byte	0x00, 0xf0, 0x21, 0x00


	//----- nvinfo : EIATTR_KPARAM_INFO
	.align		4
.L_11:
        /*0028*/ 	.byte	0x04, 0x17
        /*002a*/ 	.short	(.L_13 - .L_12)
.L_12:
        /*002c*/ 	.word	0x00000000
        /*0030*/ 	.short	0x0001
        /*0032*/ 	.short	0x0008
        /*0034*/ 	.byte	0x00, 0xf0, 0x21, 0x00


	//----- nvinfo : EIATTR_KPARAM_INFO
	.align		4
.L_13:
        /*0038*/ 	.byte	0x04, 0x17
        /*003a*/ 	.short	(.L_15 - .L_14)
.L_14:
        /*003c*/ 	.word	0x00000000
        /*0040*/ 	.short	0x0000
        /*0042*/ 	.short	0x0000
        /*0044*/ 	.byte	0x00, 0xf0, 0x21, 0x00


	//----- nvinfo : EIATTR_SPARSE_MMA_MASK
	.align		4
.L_15:
        /*0048*/ 	.byte	0x03, 0x50
        /*004a*/ 	.short	0x0000


	//----- nvinfo : EIATTR_MAXREG_COUNT
	.align		4
        /*004c*/ 	.byte	0x03, 0x1b
        /*004e*/ 	.short	0x00ff


	//----- nvinfo : EIATTR_MERCURY_ISA_VERSION
	.align		4
        /*0050*/ 	.byte	0x03, 0x5f
        /*0052*/ 	.short	0x0101


	//----- nvinfo : EIATTR_VRC_CTA_INIT_COUNT
	.align		4
        /*0054*/ 	.byte	0x02, 0x4a
	.zero		1
	.zero		1


	//----- nvinfo : EIATTR_EXIT_INSTR_OFFSETS
	.align		4
        /*0058*/ 	.byte	0x04, 0x1c
        /*005a*/ 	.short	(.L_17 - .L_16)


	//   ....[0]....
.L_16:
        /*005c*/ 	.word	0x00000070


	//   ....[1]....
        /*0060*/ 	.word	0x00000130


	//----- nvinfo : EIATTR_CBANK_PARAM_SIZE
	.align		4
.L_17:
        /*0064*/ 	.byte	0x03, 0x19
        /*0066*/ 	.short	0x001c


	//----- nvinfo : EIATTR_PARAM_CBANK
	.align		4
        /*0068*/ 	.byte	0x04, 0x0a
        /*006a*/ 	.short	(.L_19 - .L_18)
	.align		4
.L_18:
        /*006c*/ 	.word	index@(.nv.constant0._Z17vector_add_kernelPKdS0_Pdi)
        /*0070*/ 	.short	0x0380
        /*0072*/ 	.short	0x001c


	//----- nvinfo : EIATTR_SW_WAR
	.align		4
.L_19:
        /*0074*/ 	.byte	0x04, 0x36
        /*0076*/ 	.short	(.L_21 - .L_20)
.L_20:
        /*0078*/ 	.word	0x00000008
.L_21:


//--------------------- .nv.callgraph             --------------------------
	.section	.nv.callgraph,"",@"SHT_CUDA_CALLGRAPH"
	.align	4
	.sectionentsize	8
	.align		4
        /*0000*/ 	.word	0x00000000
	.align		4
        /*0004*/ 	.word	0xffffffff
	.align		4
        /*0008*/ 	.word	0x00000000
	.align		4
        /*000c*/ 	.word	0xfffffffe
	.align		4
        /*0010*/ 	.word	0x00000000
	.align		4
        /*0014*/ 	.word	0xfffffffd
	.align		4
        /*0018*/ 	.word	0x00000000
	.align		4
        /*001c*/ 	.word	0xfffffffc


//--------------------- .text._Z17vector_add_kernelPKdS0_Pdi --------------------------
	.section	.text._Z17vector_add_kernelPKdS0_Pdi,"ax",@progbits
	.align	128
        .global         _Z17vector_add_kernelPKdS0_Pdi
        .type           _Z17vector_add_kernelPKdS0_Pdi,@function
        .size           _Z17vector_add_kernelPKdS0_Pdi,(.L_x_1 - _Z17vector_add_kernelPKdS0_Pdi)
        .other          _Z17vector_add_kernelPKdS0_Pdi,@"STO_CUDA_ENTRY STV_DEFAULT"
_Z17vector_add_kernelPKdS0_Pdi:
.text._Z17vector_add_kernelPKdS0_Pdi:
[----:B------:R-:W-:Y:S01]  /*0000*/  LDC R1, c[0x0][0x37c] ;  /* 0x0000df00ff017b82 */ /* 0x000fe20000000800 */
[----:B------:R-:W0:Y:S07]  /*0010*/  S2R R0, SR_TID.X ;  /* 0x0000000000007919 */ /* 0x000e2e0000002100 */
[----:B------:R-:W0:Y:S01]  /*0020*/  S2UR UR4, SR_CTAID.X ;  /* 0x00000000000479c3 */ /* 0x000e220000002500 */
[----:B------:R-:W1:Y:S07]  /*0030*/  LDCU UR5, c[0x0][0x398] ;  /* 0x00007300ff0577ac */ /* 0x000e6e0008000800 */
[----:B------:R-:W0:Y:S02]  /*0040*/  LDC R11, c[0x0][0x360] ;  /* 0x0000d800ff0b7b82 */ /* 0x000e240000000800 */
[----:B0-----:R-:W-:-:S05]  /*0050*/  IMAD R11, R11, UR4, R0 ;  /* 0x000000040b0b7c24 */ /* 0x001fca000f8e0200 */
[----:B-1----:R-:W-:-:S13]  /*0060*/  ISETP.GE.AND P0, PT, R11, UR5, PT ;  /* 0x000000050b007c0c */ /* 0x002fda000bf06270 */
[----:B------:R-:W-:Y:S05]  /*0070*/  @P0 EXIT ;  /* 0x000000000000094d */ /* 0x000fea0003800000 */
[----:B------:R-:W0:Y:S01]  /*0080*/  LDC.64 R2, c[0x0][0x380] ;  /* 0x0000e000ff027b82 */ /* 0x000e220000000a00 */
[----:B------:R-:W1:Y:S07]  /*0090*/  LDCU.64 UR4, c[0x0][0x358] ;  /* 0x00006b00ff0477ac */ /* 0x000e6e0008000a00 */
[----:B------:R-:W2:Y:S08]  /*00a0*/  LDC.64 R4, c[0x0][0x388] ;  /* 0x0000e200ff047b82 */ /* 0x000eb00000000a00 */
[----:B------:R-:W3:Y:S01]  /*00b0*/  LDC.64 R8, c[0x0][0x390] ;  /* 0x0000e400ff087b82 */ /* 0x000ee20000000a00 */
[----:B0-----:R-:W-:-:S06]  /*00c0*/  IMAD.WIDE R2, R11, 0x8, R2 ;  /* 0x000000080b027825 */ /* 0x001fcc00078e0202 */
[----:B-1----:R-:W4:Y:S01]  /*00d0*/  LDG.E.64 R2, desc[UR4][R2.64] ;  /* 0x0000000402027981 */ /* 0x002f22000c1e1b00 */
[----:B--2---:R-:W-:-:S06]  /*00e0*/  IMAD.WIDE R4, R11, 0x8, R4 ;  /* 0x000000080b047825 */ /* 0x004fcc00078e0204 */
[----:B------:R-:W4:Y:S01]  /*00f0*/  LDG.E.64 R4, desc[UR4][R4.64] ;  /* 0x0000000404047981 */ /* 0x000f22000c1e1b00 */
[----:B---3--:R-:W-:Y:S01]  /*0100*/  IMAD.WIDE R8, R11, 0x8, R8 ;  /* 0x000000080b087825 */ /* 0x008fe200078e0208 */
[----:B----4-:R-:W-:-:S07]  /*0110*/  DADD R6, R4, R2 ;  /* 0x0000000004067229 */ /* 0x010fce0000000002 */
[----:B------:R-:W-:Y:S01]  /*0120*/  STG.E.64 desc[UR4][R8.64], R6 ;  /* 0x0000000608007986 */ /* 0x000fe2000c101b04 */
[----:B------:R-:W-:Y:S05]  /*0130*/  EXIT ;  /* 0x000000000000794d */ /* 0x000fea0003800000 */
.L_x_0:
[----:B------:R-:W-:-:S00]  /*0140*/  BRA `(.L_x_0) ;  /* 0xfffffffc00fc7947 */ /* 0x000fc0000383ffff */
[----:B------:R-:W-:-:S00]  /*0150*/  NOP ;  /* 0x0000000000007918 */ /* 0x000fc00000000000 */
        /* <DEDUP_REMOVED lines=10> */
.L_x_1:


//--------------------- .nv.shared.reserved.0     --------------------------
	.section	.nv.shared.reserved.0,"aw",@nobits
	.weak		__nv_reservedSMEM_offset_0_alias
	.size		__nv_reservedSMEM_offset_0_alias, 0, 64
	.other		__nv_reservedSMEM_offset_0_alias,@"STO_CUDA_RESERVED_SHARED STV_DEFAULT"
__nv_reservedSMEM_offset_0_alias:
	.zero		0
	.zero		64


//--------------------- .nv.constant0._Z17vector_add_kernelPKdS0_Pdi --------------------------
	.section	.nv.constant0._Z17vector_add_kernelPKdS0_Pdi,"a",@progbits
	.sectionflags	@""
	.align	4
.nv.constant0._Z17vector_add_kernelPKdS0_Pdi:
	.zero		924


//--------------------- SYMBOLS --------------------------

	.type		.nv.reservedSmem.offset0,@object
	.size		.nv.reservedSmem.offset0,0x4
